	.headerflags	@"EF_CUDA_TEXMODE_UNIFIED EF_CUDA_64BIT_ADDRESS EF_CUDA_ACCELERATORS EF_CUDA_SM90 EF_CUDA_VIRTUAL_SM(EF_CUDA_SM90)"
	.elftype	@"ET_EXEC"


//--------------------- .nv.info                  --------------------------
	.section	.nv.info,"",@"SHT_CUDA_INFO"
	.align	4


	//----- nvinfo : EIATTR_REGCOUNT
	.align		4
        /*0000*/ 	.byte	0x04, 0x2f
        /*0002*/ 	.short	(.L_1 - .L_0)
	.align		4
.L_0:
        /*0004*/ 	.word	index@(triton_poi_fused_convolution_leaky_relu_13)
        /*0008*/ 	.word	0x0000000c


	//----- nvinfo : EIATTR_MIN_STACK_SIZE
	.align		4
.L_1:
        /*000c*/ 	.byte	0x04, 0x12
        /*000e*/ 	.short	(.L_3 - .L_2)
	.align		4
.L_2:
        /*0010*/ 	.word	index@(triton_poi_fused_convolution_leaky_relu_13)
        /*0014*/ 	.word	0x00000000


	//----- nvinfo : EIATTR_FRAME_SIZE
	.align		4
.L_3:
        /*0018*/ 	.byte	0x04, 0x11
        /*001a*/ 	.short	(.L_5 - .L_4)
	.align		4
.L_4:
        /*001c*/ 	.word	index@(triton_poi_fused_convolution_leaky_relu_13)
        /*0020*/ 	.word	0x00000000


	//----- nvinfo : EIATTR_MIN_STACK_SIZE
	.align		4
.L_5:
        /*0024*/ 	.byte	0x04, 0x12
        /*0026*/ 	.short	(.L_7 - .L_6)
	.align		4
.L_6:
        /*0028*/ 	.word	index@(triton_poi_fused_convolution_leaky_relu_13)
        /*002c*/ 	.word	0x00000000
.L_7:


//--------------------- .nv.info.triton_poi_fused_convolution_leaky_relu_13 --------------------------
	.section	.nv.info.triton_poi_fused_convolution_leaky_relu_13,"",@"SHT_CUDA_INFO"
	.sectionflags	@""
	.align	4


	//----- nvinfo : EIATTR_CUDA_API_VERSION
	.align		4
        /*0000*/ 	.byte	0x04, 0x37
        /*0002*/ 	.short	(.L_9 - .L_8)
.L_8:
        /*0004*/ 	.word	0x0000007c


	//----- nvinfo : EIATTR_KPARAM_INFO
	.align		4
.L_9:
        /*0008*/ 	.byte	0x04, 0x17
        /*000a*/ 	.short	(.L_11 - .L_10)
.L_10:
        /*000c*/ 	.word	0x00000000
        /*0010*/ 	.short	0x0002
        /*0012*/ 	.short	0x0010
        /*0014*/ 	.byte	0x00, 0xf0, 0x11, 0x00


	//----- nvinfo : EIATTR_KPARAM_INFO
	.align		4
.L_11:
        /*0018*/ 	.byte	0x04, 0x17
        /*001a*/ 	.short	(.L_13 - .L_12)
.L_12:
        /*001c*/ 	.word	0x00000000
        /*0020*/ 	.short	0x0001
        /*0022*/ 	.short	0x0008
        /*0024*/ 	.byte	0x00, 0xf4, 0x21, 0x00


	//----- nvinfo : EIATTR_KPARAM_INFO
	.align		4
.L_13:
        /*0028*/ 	.byte	0x04, 0x17
        /*002a*/ 	.short	(.L_15 - .L_14)
.L_14:
        /*002c*/ 	.word	0x00000000
        /*0030*/ 	.short	0x0000
        /*0032*/ 	.short	0x0000
        /*0034*/ 	.byte	0x00, 0xf4, 0x21, 0x00


	//----- nvinfo : EIATTR_SPARSE_MMA_MASK
	.align		4
.L_15:
        /*0038*/ 	.byte	0x03, 0x50
        /*003a*/ 	.short	0x0000


	//----- nvinfo : EIATTR_MAXREG_COUNT
	.align		4
        /*003c*/ 	.byte	0x03, 0x1b
        /*003e*/ 	.short	0x00ff


	//----- nvinfo : EIATTR_EXIT_INSTR_OFFSETS
	.align		4
        /*0040*/ 	.byte	0x04, 0x1c
        /*0042*/ 	.short	(.L_17 - .L_16)


	//   ....[0]....
.L_16:
        /*0044*/ 	.word	0x00000200


	//   ....[1]....
        /*0048*/ 	.word	0x00000220


	//----- nvinfo : EIATTR_REQNTID
	.align		4
.L_17:
        /*004c*/ 	.byte	0x04, 0x10
        /*004e*/ 	.short	(.L_19 - .L_18)
.L_18:
        /*0050*/ 	.word	0x00000080
        /*0054*/ 	.word	0x00000001
        /*0058*/ 	.word	0x00000001


	//----- nvinfo : EIATTR_CBANK_PARAM_SIZE
	.align		4
.L_19:
        /*005c*/ 	.byte	0x03, 0x19
        /*005e*/ 	.short	0x0014


	//----- nvinfo : EIATTR_PARAM_CBANK
	.align		4
        /*0060*/ 	.byte	0x04, 0x0a
        /*0062*/ 	.short	(.L_21 - .L_20)
	.align		4
.L_20:
        /*0064*/ 	.word	index@(.nv.constant0.triton_poi_fused_convolution_leaky_relu_13)
        /*0068*/ 	.short	0x0210
        /*006a*/ 	.short	0x0014


	//----- nvinfo : EIATTR_SW_WAR
	.align		4
.L_21:
        /*006c*/ 	.byte	0x04, 0x36
        /*006e*/ 	.short	(.L_23 - .L_22)
.L_22:
        /*0070*/ 	.word	0x00000008
.L_23:


//--------------------- .nv.callgraph             --------------------------
	.section	.nv.callgraph,"",@"SHT_CUDA_CALLGRAPH"
	.align	4
	.sectionentsize	8
	.align		4
        /*0000*/ 	.word	0x00000000
	.align		4
        /*0004*/ 	.word	0xffffffff
	.align		4
        /*0008*/ 	.word	0x00000000
	.align		4
        /*000c*/ 	.word	0xfffffffe
	.align		4
        /*0010*/ 	.word	0x00000000
	.align		4
        /*0014*/ 	.word	0xfffffffd
	.align		4
        /*0018*/ 	.word	0x00000000
	.align		4
        /*001c*/ 	.word	0xfffffffc


//--------------------- .text.triton_poi_fused_convolution_leaky_relu_13 --------------------------
	.section	.text.triton_poi_fused_convolution_leaky_relu_13,"ax",@progbits
	.align	128
        .global         triton_poi_fused_convolution_leaky_relu_13
        .type           triton_poi_fused_convolution_leaky_relu_13,@function
        .size           triton_poi_fused_convolution_leaky_relu_13,(.L_x_1 - triton_poi_fused_convolution_leaky_relu_13)
        .other          triton_poi_fused_convolution_leaky_relu_13,@"STO_CUDA_ENTRY STV_DEFAULT"
triton_poi_fused_convolution_leaky_relu_13:
.text.triton_poi_fused_convolution_leaky_relu_13:
[----:B------:R-:W0:Y:S02]  /*0000*/  LDC R1, c[0x0][0x28] ;  /* 0x00000a00ff017b82 */ /* 0x000e240000000800 */
[----:B------:R-:W1:Y:S01]  /*0010*/  S2R R0, SR_TID.X ;  /* 0x0000000000007919 */ /* 0x000e620000002100 */
[----:B------:R-:W2:Y:S01]  /*0020*/  LDC.64 R2, c[0x0][0x210] ;  /* 0x00008400ff027b82 */ /* 0x000ea20000000a00 */
[----:B------:R-:W-:Y:S01]  /*0030*/  ULDC.64 UR4, c[0x0][0x208] ;  /* 0x0000820000047ab9 */ /* 0x000fe20000000a00 */
[----:B------:R-:W3:Y:S06]  /*0040*/  S2R R7, SR_CTAID.X ;  /* 0x0000000000077919 */ /* 0x000eec0000002500 */
[----:B------:R-:W4:Y:S01]  /*0050*/  LDC.64 R4, c[0x0][0x218] ;  /* 0x00008600ff047b82 */ /* 0x000f220000000a00 */
[----:B-1----:R-:W-:Y:S01]  /*0060*/  IMAD.SHL.U32 R0, R0, 0x2, RZ ;  /* 0x0000000200007824 */ /* 0x002fe200078e00ff */
[----:B---3--:R-:W-:-:S04]  /*0070*/  SHF.R.S32.HI R6, RZ, 0x17, R7 ;  /* 0x00000017ff067819 */ /* 0x008fc80000011407 */
[----:B------:R-:W-:Y:S02]  /*0080*/  LOP3.LUT R0, R0, 0xfe, RZ, 0xc0, !PT ;  /* 0x000000fe00007812 */ /* 0x000fe400078ec0ff */
[----:B------:R-:W-:-:S03]  /*0090*/  SGXT R6, R6, 0x1 ;  /* 0x000000010606781a */ /* 0x000fc60000000200 */
[----:B------:R-:W-:-:S04]  /*00a0*/  IMAD R7, R7, 0x100, R0 ;  /* 0x0000010007077824 */ /* 0x000fc800078e0200 */
[C---:B--2---:R-:W-:Y:S01]  /*00b0*/  IMAD.WIDE R2, R7.reuse, 0x4, R2 ;  /* 0x0000000407027825 */ /* 0x044fe200078e0202 */
[----:B------:R-:W-:Y:S02]  /*00c0*/  LEA.HI R6, R6, R7, RZ, 0x2 ;  /* 0x0000000706067211 */ /* 0x000fe400078f10ff */
[----:B------:R-:W-:Y:S02]  /*00d0*/  ISETP.GE.AND P2, PT, R7, 0x400, PT ;  /* 0x000004000700780c */ /* 0x000fe40003f46270 */
[--C-:B------:R-:W-:Y:S02]  /*00e0*/  SHF.R.S32.HI R0, RZ, 0x2, R6.reuse ;  /* 0x00000002ff007819 */ /* 0x100fe40000011406 */
[----:B------:R-:W-:Y:S02]  /*00f0*/  SHF.R.S32.HI R9, RZ, 0x1f, R6 ;  /* 0x0000001fff097819 */ /* 0x000fe40000011406 */
[----:B------:R-:W-:Y:S02]  /*0100*/  CS2R R6, SRZ ;  /* 0x0000000000067805 */ /* 0x000fe4000001ff00 */
[----:B------:R-:W-:-:S04]  /*0110*/  LEA.HI R9, R9, R0, RZ, 0x6 ;  /* 0x0000000009097211 */ /* 0x000fc800078f30ff */
[----:B------:R-:W-:Y:S01]  /*0120*/  LOP3.LUT R9, R9, 0xffffffc0, RZ, 0xc0, !PT ;  /* 0xffffffc009097812 */ /* 0x000fe200078ec0ff */
[----:B------:R-:W2:Y:S04]  /*0130*/  @!P2 LDG.E.64 R6, desc[UR4][R2.64] ;  /* 0x000000040206a981 */ /* 0x000ea8000c1e1b00 */
[----:B------:R-:W-:Y:S02]  /*0140*/  IMAD.IADD R9, R0, 0x1, -R9 ;  /* 0x0000000100097824 */ /* 0x000fe400078e0a09 */
[----:B------:R-:W-:Y:S02]  /*0150*/  IMAD.MOV.U32 R0, RZ, RZ, RZ ;  /* 0x000000ffff007224 */ /* 0x000fe400078e00ff */
[----:B----4-:R-:W-:-:S04]  /*0160*/  IMAD.WIDE R4, R9, 0x4, R4 ;  /* 0x0000000409047825 */ /* 0x010fc800078e0204 */
[----:B------:R-:W-:Y:S01]  /*0170*/  IMAD.MOV.U32 R9, RZ, RZ, RZ ;  /* 0x000000ffff097224 */ /* 0x000fe200078e00ff */
[----:B------:R-:W2:Y:S05]  /*0180*/  @!P2 LDG.E.EL R0, desc[UR4][R4.64] ;  /* 0x000000040400a981 */ /* 0x000eaa000c2e1900 */
[----:B------:R-:W3:Y:S01]  /*0190*/  @!P2 LDG.E.EL R9, desc[UR4][R4.64] ;  /* 0x000000040409a981 */ /* 0x000ee2000c2e1900 */
[----:B--2---:R-:W-:Y:S02]  /*01a0*/  FSETP.GT.AND P1, PT, R7, -R0, PT ;  /* 0x800000000700720b */ /* 0x004fe40003f24000 */
[----:B---3--:R-:W-:Y:S01]  /*01b0*/  FSETP.GT.AND P0, PT, R6, -R9, PT ;  /* 0x800000090600720b */ /* 0x008fe20003f04000 */
[----:B------:R-:W-:Y:S01]  /*01c0*/  FADD R6, R9, R6 ;  /* 0x0000000609067221 */ /* 0x000fe20000000000 */
[----:B------:R-:W-:-:S09]  /*01d0*/  FADD R7, R0, R7 ;  /* 0x0000000700077221 */ /* 0x000fd20000000000 */
[----:B------:R-:W-:Y:S02]  /*01e0*/  @!P1 FMUL R7, R7, 0.10000000149011611938 ;  /* 0x3dcccccd07079820 */ /* 0x000fe40000400000 */
[----:B------:R-:W-:Y:S01]  /*01f0*/  @!P0 FMUL R6, R6, 0.10000000149011611938 ;  /* 0x3dcccccd06068820 */ /* 0x000fe20000400000 */
[----:B------:R-:W-:Y:S06]  /*0200*/  @P2 EXIT ;  /* 0x000000000000294d */ /* 0x000fec0003800000 */
[----:B------:R-:W-:Y:S01]  /*0210*/  STG.E.64 desc[UR4][R2.64], R6 ;  /* 0x0000000602007986 */ /* 0x000fe2000c101b04 */
[----:B------:R-:W-:Y:S05]  /*0220*/  EXIT ;  /* 0x000000000000794d */ /* 0x000fea0003800000 */
.L_x_0:
[----:B------:R-:W-:-:S00]  /*0230*/  BRA `(.L_x_0) ;  /* 0xfffffffc00fc7947 */ /* 0x000fc0000383ffff */
[----:B------:R-:W-:-:S00]  /*0240*/  NOP ;  /* 0x0000000000007918 */ /* 0x000fc00000000000 */
        /* <DEDUP_REMOVED lines=11> */
.L_x_1:


//--------------------- .nv.constant0.triton_poi_fused_convolution_leaky_relu_13 --------------------------
	.section	.nv.constant0.triton_poi_fused_convolution_leaky_relu_13,"a",@progbits
	.sectionflags	@""
	.align	4
.nv.constant0.triton_poi_fused_convolution_leaky_relu_13:
	.zero		548
